//
// Generated by NVIDIA NVVM Compiler
//
// Compiler Build ID: CL-36424714
// Cuda compilation tools, release 13.0, V13.0.88
// Based on NVVM 20.0.0
//

.version 9.0
.target sm_100
.address_size 64

	// .globl	limiter_kernel

.visible .entry limiter_kernel(
	.param .u64 .ptr .align 1 limiter_kernel_param_0,
	.param .u64 .ptr .align 1 limiter_kernel_param_1,
	.param .u32 limiter_kernel_param_2,
	.param .u32 limiter_kernel_param_3,
	.param .f64 limiter_kernel_param_4,
	.param .f64 limiter_kernel_param_5,
	.param .f64 limiter_kernel_param_6,
	.param .f64 limiter_kernel_param_7,
	.param .f64 limiter_kernel_param_8
)
{
	.reg .pred 	%p<17>;
	.reg .b32 	%r<33>;
	.reg .b64 	%rd<20>;
	.reg .b64 	%fd<41>;

	ld.param.u64 	%rd10, [limiter_kernel_param_0];
	ld.param.u64 	%rd11, [limiter_kernel_param_1];
	ld.param.u32 	%r20, [limiter_kernel_param_2];
	ld.param.u32 	%r21, [limiter_kernel_param_3];
	cvta.to.global.u64 	%rd1, %rd11;
	cvta.to.global.u64 	%rd2, %rd10;
	mov.u32 	%r1, %ctaid.x;
	setp.ge.s32 	%p1, %r1, %r20;
	@%p1 bra 	$L__BB0_18;
	mov.u32 	%r22, %ntid.x;
	mov.u32 	%r23, %tid.x;
	div.s32 	%r24, %r21, %r22;
	mul.lo.s32 	%r2, %r24, %r23;
	add.s32 	%r3, %r2, %r24;
	setp.lt.s32 	%p2, %r24, 1;
	@%p2 bra 	$L__BB0_18;
	add.s32 	%r25, %r2, 1;
	max.s32 	%r4, %r3, %r25;
	sub.s32 	%r26, %r4, %r2;
	and.b32  	%r5, %r26, 3;
	setp.eq.s32 	%p3, %r5, 0;
	mov.u32 	%r32, %r2;
	@%p3 bra 	$L__BB0_7;
	mad.lo.s32 	%r29, %r2, %r20, %r1;
	neg.s32 	%r28, %r5;
	add.s32 	%r32, %r2, %r5;
$L__BB0_4:
	.pragma "nounroll";
	mul.wide.s32 	%rd12, %r29, 8;
	add.s64 	%rd13, %rd2, %rd12;
	ld.global.nc.f64 	%fd1, [%rd13];
	setp.le.f64 	%p4, %fd1, 0dBFF0000000000000;
	mov.f64 	%fd36, 0dBFE5555555555555;
	@%p4 bra 	$L__BB0_6;
	setp.ge.f64 	%p5, %fd1, 0d3FF0000000000000;
	mul.f64 	%fd17, %fd1, 0dBFD5555555555555;
	mul.f64 	%fd18, %fd1, %fd17;
	fma.rn.f64 	%fd19, %fd1, %fd18, %fd1;
	selp.f64 	%fd36, 0d3FE5555555555555, %fd19, %p5;
$L__BB0_6:
	add.s64 	%rd15, %rd1, %rd12;
	st.global.f64 	[%rd15], %fd36;
	add.s32 	%r29, %r29, %r20;
	add.s32 	%r28, %r28, 1;
	setp.ne.s32 	%p6, %r28, 0;
	@%p6 bra 	$L__BB0_4;
$L__BB0_7:
	sub.s32 	%r27, %r2, %r4;
	setp.gt.u32 	%p7, %r27, -4;
	@%p7 bra 	$L__BB0_18;
	mad.lo.s32 	%r31, %r32, %r20, %r1;
	shl.b32 	%r15, %r20, 2;
	mul.wide.s32 	%rd5, %r20, 8;
$L__BB0_9:
	mul.wide.s32 	%rd16, %r31, 8;
	add.s64 	%rd3, %rd2, %rd16;
	ld.global.nc.f64 	%fd4, [%rd3];
	setp.le.f64 	%p8, %fd4, 0dBFF0000000000000;
	mov.f64 	%fd37, 0dBFE5555555555555;
	@%p8 bra 	$L__BB0_11;
	setp.ge.f64 	%p9, %fd4, 0d3FF0000000000000;
	mul.f64 	%fd21, %fd4, 0dBFD5555555555555;
	mul.f64 	%fd22, %fd4, %fd21;
	fma.rn.f64 	%fd23, %fd4, %fd22, %fd4;
	selp.f64 	%fd37, 0d3FE5555555555555, %fd23, %p9;
$L__BB0_11:
	add.s64 	%rd4, %rd1, %rd16;
	st.global.f64 	[%rd4], %fd37;
	add.s64 	%rd6, %rd3, %rd5;
	ld.global.nc.f64 	%fd7, [%rd6];
	setp.le.f64 	%p10, %fd7, 0dBFF0000000000000;
	mov.f64 	%fd38, 0dBFE5555555555555;
	@%p10 bra 	$L__BB0_13;
	setp.ge.f64 	%p11, %fd7, 0d3FF0000000000000;
	mul.f64 	%fd25, %fd7, 0dBFD5555555555555;
	mul.f64 	%fd26, %fd7, %fd25;
	fma.rn.f64 	%fd27, %fd7, %fd26, %fd7;
	selp.f64 	%fd38, 0d3FE5555555555555, %fd27, %p11;
$L__BB0_13:
	add.s64 	%rd7, %rd4, %rd5;
	st.global.f64 	[%rd7], %fd38;
	add.s64 	%rd8, %rd6, %rd5;
	ld.global.nc.f64 	%fd10, [%rd8];
	setp.le.f64 	%p12, %fd10, 0dBFF0000000000000;
	mov.f64 	%fd39, 0dBFE5555555555555;
	@%p12 bra 	$L__BB0_15;
	setp.ge.f64 	%p13, %fd10, 0d3FF0000000000000;
	mul.f64 	%fd29, %fd10, 0dBFD5555555555555;
	mul.f64 	%fd30, %fd10, %fd29;
	fma.rn.f64 	%fd31, %fd10, %fd30, %fd10;
	selp.f64 	%fd39, 0d3FE5555555555555, %fd31, %p13;
$L__BB0_15:
	add.s64 	%rd9, %rd7, %rd5;
	st.global.f64 	[%rd9], %fd39;
	add.s64 	%rd18, %rd8, %rd5;
	ld.global.nc.f64 	%fd13, [%rd18];
	setp.le.f64 	%p14, %fd13, 0dBFF0000000000000;
	mov.f64 	%fd40, 0dBFE5555555555555;
	@%p14 bra 	$L__BB0_17;
	setp.ge.f64 	%p15, %fd13, 0d3FF0000000000000;
	mul.f64 	%fd33, %fd13, 0dBFD5555555555555;
	mul.f64 	%fd34, %fd13, %fd33;
	fma.rn.f64 	%fd35, %fd13, %fd34, %fd13;
	selp.f64 	%fd40, 0d3FE5555555555555, %fd35, %p15;
$L__BB0_17:
	add.s64 	%rd19, %rd9, %rd5;
	st.global.f64 	[%rd19], %fd40;
	add.s32 	%r32, %r32, 4;
	add.s32 	%r31, %r31, %r15;
	setp.lt.s32 	%p16, %r32, %r3;
	@%p16 bra 	$L__BB0_9;
$L__BB0_18:
	ret;

}


// ===== COMPILED SASS (sm_100) =====

	.target	sm_100

	.elftype	@"ET_EXEC"


//--------------------- .note.nv.tkinfo           --------------------------
	.section	.note.nv.tkinfo,"",@"SHT_NOTE"
	.sectionflags	@"SHF_NOTE_NV_TKINFO"
	.tkinfo
        /*0018*/ 	.word	0x00000002
        /*0030*/ 	.string	""
        /*0030*/ 	.string	"ptxas"
        /*0030*/ 	.string	"Cuda compilation tools, release 13.0, V13.0.88"
        /*0030*/ 	.string	"Build cuda_13.0.r13.0/compiler.36424714_0"
        /*0030*/ 	.string	"-arch sm_100 -m 64 "



//--------------------- .note.nv.cuinfo           --------------------------
	.section	.note.nv.cuinfo,"",@"SHT_NOTE"
	.sectionflags	@"SHF_NOTE_NV_CUINFO"
        /*0018*/ 	.short	0x0002
        /*001a*/ 	.short	0x0064
        /*001c*/ 	.short	0x0082
	.zero		2


//--------------------- .nv.info                  --------------------------
	.section	.nv.info,"",@"SHT_CUDA_INFO"
	.align	4


	//----- nvinfo : EIATTR_REGCOUNT
	.align		4
        /*0000*/ 	.byte	0x04, 0x2f
        /*0002*/ 	.short	(.L_1 - .L_0)
	.align		4
.L_0:
        /*0004*/ 	.word	index@(limiter_kernel)
        /*0008*/ 	.word	0x00000020


	//----- nvinfo : EIATTR_FRAME_SIZE
	.align		4
.L_1:
        /*000c*/ 	.byte	0x04, 0x11
        /*000e*/ 	.short	(.L_3 - .L_2)
	.align		4
.L_2:
        /*0010*/ 	.word	index@(limiter_kernel)
        /*0014*/ 	.word	0x00000000


	//----- nvinfo : EIATTR_MIN_STACK_SIZE
	.align		4
.L_3:
        /*0018*/ 	.byte	0x04, 0x12
        /*001a*/ 	.short	(.L_5 - .L_4)
	.align		4
.L_4:
        /*001c*/ 	.word	index@(limiter_kernel)
        /*0020*/ 	.word	0x00000000
.L_5:


//--------------------- .nv.compat                --------------------------
	.section	.nv.compat,"",@"SHT_CUDA_COMPAT_INFO"
	.align	4
        /*0000*/ 	.byte	0x02, 0x09, 0x00, 0x00, 0x02, 0x02, 0x01, 0x00, 0x02, 0x05, 0x05, 0x00, 0x03, 0x07, 0x01, 0x01
        /*0010*/ 	.byte	0x02, 0x03, 0x00, 0x00, 0x02, 0x06, 0x01, 0x00, 0x04, 0x0b, 0x08, 0x00, 0x01, 0x00, 0x00, 0x00
        /*0020*/ 	.byte	0x00, 0x00, 0x00, 0x00


//--------------------- .nv.info.limiter_kernel   --------------------------
	.section	.nv.info.limiter_kernel,"",@"SHT_CUDA_INFO"
	.sectionflags	@""
	.align	4


	//----- nvinfo : EIATTR_CUDA_API_VERSION
	.align		4
        /*0000*/ 	.byte	0x04, 0x37
        /*0002*/ 	.short	(.L_7 - .L_6)
.L_6:
        /*0004*/ 	.word	0x00000082


	//----- nvinfo : EIATTR_KPARAM_INFO
	.align		4
.L_7:
        /*0008*/ 	.byte	0x04, 0x17
        /*000a*/ 	.short	(.L_9 - .L_8)
.L_8:
        /*000c*/ 	.word	0x00000000
        /*0010*/ 	.short	0x0008
        /*0012*/ 	.short	0x0038
        /*0014*/ 	.byte	0x00, 0xf0, 0x21, 0x00


	//----- nvinfo : EIATTR_KPARAM_INFO
	.align		4
.L_9:
        /*0018*/ 	.byte	0x04, 0x17
        /*001a*/ 	.short	(.L_11 - .L_10)
.L_10:
        /*001c*/ 	.word	0x00000000
        /*0020*/ 	.short	0x0007
        /*0022*/ 	.short	0x0030
        /*0024*/ 	.byte	0x00, 0xf0, 0x21, 0x00


	//----- nvinfo : EIATTR_KPARAM_INFO
	.align		4
.L_11:
        /*0028*/ 	.byte	0x04, 0x17
        /*002a*/ 	.short	(.L_13 - .L_12)
.L_12:
        /*002c*/ 	.word	0x00000000
        /*0030*/ 	.short	0x0006
        /*0032*/ 	.short	0x0028
        /*0034*/ 	.byte	0x00, 0xf0, 0x21, 0x00


	//----- nvinfo : EIATTR_KPARAM_INFO
	.align		4
.L_13:
        /*0038*/ 	.byte	0x04, 0x17
        /*003a*/ 	.short	(.L_15 - .L_14)
.L_14:
        /*003c*/ 	.word	0x00000000
        /*0040*/ 	.short	0x0005
        /*0042*/ 	.short	0x0020
        /*0044*/ 	.byte	0x00, 0xf0, 0x21, 0x00


	//----- nvinfo : EIATTR_KPARAM_INFO
	.align		4
.L_15:
        /*0048*/ 	.byte	0x04, 0x17
        /*004a*/ 	.short	(.L_17 - .L_16)
.L_16:
        /*004c*/ 	.word	0x00000000
        /*0050*/ 	.short	0x0004
        /*0052*/ 	.short	0x0018
        /*0054*/ 	.byte	0x00, 0xf0, 0x21, 0x00


	//----- nvinfo : EIATTR_KPARAM_INFO
	.align		4
.L_17:
        /*0058*/ 	.byte	0x04, 0x17
        /*005a*/ 	.short	(.L_19 - .L_18)
.L_18:
        /*005c*/ 	.word	0x00000000
        /*0060*/ 	.short	0x0003
        /*0062*/ 	.short	0x0014
        /*0064*/ 	.byte	0x00, 0xf0, 0x11, 0x00


	//----- nvinfo : EIATTR_KPARAM_INFO
	.align		4
.L_19:
        /*0068*/ 	.byte	0x04, 0x17
        /*006a*/ 	.short	(.L_21 - .L_20)
.L_20:
        /*006c*/ 	.word	0x00000000
        /*0070*/ 	.short	0x0002
        /*0072*/ 	.short	0x0010
        /*0074*/ 	.byte	0x00, 0xf0, 0x11, 0x00


	//----- nvinfo : EIATTR_KPARAM_INFO
	.align		4
.L_21:
        /*0078*/ 	.byte	0x04, 0x17
        /*007a*/ 	.short	(.L_23 - .L_22)
.L_22:
        /*007c*/ 	.word	0x00000000
        /*0080*/ 	.short	0x0001
        /*0082*/ 	.short	0x0008
        /*0084*/ 	.byte	0x00, 0xf5, 0x21, 0x00


	//----- nvinfo : EIATTR_KPARAM_INFO
	.align		4
.L_23:
        /*0088*/ 	.byte	0x04, 0x17
        /*008a*/ 	.short	(.L_25 - .L_24)
.L_24:
        /*008c*/ 	.word	0x00000000
        /*0090*/ 	.short	0x0000
        /*0092*/ 	.short	0x0000
        /*0094*/ 	.byte	0x00, 0xf5, 0x21, 0x00


	//----- nvinfo : EIATTR_SPARSE_MMA_MASK
	.align		4
.L_25:
        /*0098*/ 	.byte	0x03, 0x50
        /*009a*/ 	.short	0x0000


	//----- nvinfo : EIATTR_MAXREG_COUNT
	.align		4
        /*009c*/ 	.byte	0x03, 0x1b
        /*009e*/ 	.short	0x00ff


	//----- nvinfo : EIATTR_MERCURY_ISA_VERSION
	.align		4
        /*00a0*/ 	.byte	0x03, 0x5f
        /*00a2*/ 	.short	0x0101


	//----- nvinfo : EIATTR_VRC_CTA_INIT_COUNT
	.align		4
        /*00a4*/ 	.byte	0x02, 0x4a
	.zero		1
	.zero		1


	//----- nvinfo : EIATTR_EXIT_INSTR_OFFSETS
	.align		4
        /*00a8*/ 	.byte	0x04, 0x1c
        /*00aa*/ 	.short	(.L_27 - .L_26)


	//   ....[0]....
.L_26:
        /*00ac*/ 	.word	0x00000050


	//   ....[1]....
        /*00b0*/ 	.word	0x00000220


	//   ....[2]....
        /*00b4*/ 	.word	0x00000490


	//   ....[3]....
        /*00b8*/ 	.word	0x00000960


	//----- nvinfo : EIATTR_CRS_STACK_SIZE
	.align		4
.L_27:
        /*00bc*/ 	.byte	0x04, 0x1e
        /*00be*/ 	.short	(.L_29 - .L_28)
.L_28:
        /*00c0*/ 	.word	0x00000000


	//----- nvinfo : EIATTR_CBANK_PARAM_SIZE
	.align		4
.L_29:
        /*00c4*/ 	.byte	0x03, 0x19
        /*00c6*/ 	.short	0x0040


	//----- nvinfo : EIATTR_PARAM_CBANK
	.align		4
        /*00c8*/ 	.byte	0x04, 0x0a
        /*00ca*/ 	.short	(.L_31 - .L_30)
	.align		4
.L_30:
        /*00cc*/ 	.word	index@(.nv.constant0.limiter_kernel)
        /*00d0*/ 	.short	0x0380
        /*00d2*/ 	.short	0x0040


	//----- nvinfo : EIATTR_SW_WAR
	.align		4
.L_31:
        /*00d4*/ 	.byte	0x04, 0x36
        /*00d6*/ 	.short	(.L_33 - .L_32)
.L_32:
        /*00d8*/ 	.word	0x00000008
.L_33:


//--------------------- .nv.callgraph             --------------------------
	.section	.nv.callgraph,"",@"SHT_CUDA_CALLGRAPH"
	.align	4
	.sectionentsize	8
	.align		4
        /*0000*/ 	.word	0x00000000
	.align		4
        /*0004*/ 	.word	0xffffffff
	.align		4
        /*0008*/ 	.word	0x00000000
	.align		4
        /*000c*/ 	.word	0xfffffffe
	.align		4
        /*0010*/ 	.word	0x00000000
	.align		4
        /*0014*/ 	.word	0xfffffffd
	.align		4
        /*0018*/ 	.word	0x00000000
	.align		4
        /*001c*/ 	.word	0xfffffffc


//--------------------- .text.limiter_kernel      --------------------------
	.section	.text.limiter_kernel,"ax",@progbits
	.align	128
        .global         limiter_kernel
        .type           limiter_kernel,@function
        .size           limiter_kernel,(.L_x_5 - limiter_kernel)
        .other          limiter_kernel,@"STO_CUDA_ENTRY STV_DEFAULT"
limiter_kernel:
.text.limiter_kernel:
[----:B------:R-:W-:Y:S08]  /*0000*/  LDC R1, c[0x0][0x37c] ;  /* 0x0000df00ff017b82 */ /* 0x000ff00000000800 */
[----:B------:R-:W0:Y:S01]  /*0010*/  S2UR UR4, SR_CTAID.X ;  /* 0x00000000000479c3 */ /* 0x000e220000002500 */
[----:B------:R-:W1:Y:S02]  /*0020*/  LDCU UR5, c[0x0][0x390] ;  /* 0x00007200ff0577ac */ /* 0x000e640008000800 */
[----:B-1----:R-:W-:-:S05]  /*0030*/  IMAD.U32 R6, RZ, RZ, UR5 ;  /* 0x00000005ff067e24 */ /* 0x002fca000f8e00ff */
[----:B0-----:R-:W-:-:S13]  /*0040*/  ISETP.LE.AND P0, PT, R6, UR4, PT ;  /* 0x0000000406007c0c */ /* 0x001fda000bf03270 */
[----:B------:R-:W-:Y:S05]  /*0050*/  @P0 EXIT ;  /* 0x000000000000094d */ /* 0x000fea0003800000 */
[----:B------:R-:W0:Y:S08]  /*0060*/  LDC R4, c[0x0][0x360] ;  /* 0x0000d800ff047b82 */ /* 0x000e300000000800 */
[----:B------:R-:W1:Y:S01]  /*0070*/  LDC R9, c[0x0][0x394] ;  /* 0x0000e500ff097b82 */ /* 0x000e620000000800 */
[-C--:B0-----:R-:W-:Y:S02]  /*0080*/  IABS R5, R4.reuse ;  /* 0x0000000400057213 */ /* 0x081fe40000000000 */
[----:B------:R-:W-:-:S02]  /*0090*/  IABS R10, R4 ;  /* 0x00000004000a7213 */ /* 0x000fc40000000000 */
[----:B------:R-:W0:Y:S03]  /*00a0*/  I2F.RP R0, R5 ;  /* 0x0000000500007306 */ /* 0x000e260000209400 */
[----:B------:R-:W-:-:S05]  /*00b0*/  IMAD.MOV R10, RZ, RZ, -R10 ;  /* 0x000000ffff0a7224 */ /* 0x000fca00078e0a0a */
[----:B0-----:R-:W0:Y:S02]  /*00c0*/  MUFU.RCP R0, R0 ;  /* 0x0000000000007308 */ /* 0x001e240000001000 */
[----:B0-----:R-:W-:Y:S01]  /*00d0*/  VIADD R2, R0, 0xffffffe ;  /* 0x0ffffffe00027836 */ /* 0x001fe20000000000 */
[----:B-1----:R-:W-:-:S05]  /*00e0*/  IABS R0, R9 ;  /* 0x0000000900007213 */ /* 0x002fca0000000000 */
[----:B------:R0:W1:Y:S02]  /*00f0*/  F2I.FTZ.U32.TRUNC.NTZ R3, R2 ;  /* 0x0000000200037305 */ /* 0x000064000021f000 */
[----:B0-----:R-:W-:Y:S01]  /*0100*/  IMAD.MOV.U32 R2, RZ, RZ, RZ ;  /* 0x000000ffff027224 */ /* 0x001fe200078e00ff */
[----:B-1----:R-:W-:-:S05]  /*0110*/  IADD3 R8, PT, PT, RZ, -R3, RZ ;  /* 0x80000003ff087210 */ /* 0x002fca0007ffe0ff */
[----:B------:R-:W-:-:S04]  /*0120*/  IMAD R7, R8, R5, RZ ;  /* 0x0000000508077224 */ /* 0x000fc800078e02ff */
[----:B------:R-:W-:Y:S01]  /*0130*/  IMAD.HI.U32 R3, R3, R7, R2 ;  /* 0x0000000703037227 */ /* 0x000fe200078e0002 */
[----:B------:R-:W-:-:S05]  /*0140*/  MOV R2, R10 ;  /* 0x0000000a00027202 */ /* 0x000fca0000000f00 */
[----:B------:R-:W-:-:S04]  /*0150*/  IMAD.HI.U32 R3, R3, R0, RZ ;  /* 0x0000000003037227 */ /* 0x000fc800078e00ff */
[----:B------:R-:W-:-:S05]  /*0160*/  IMAD R0, R3, R2, R0 ;  /* 0x0000000203007224 */ /* 0x000fca00078e0200 */
[----:B------:R-:W-:-:S13]  /*0170*/  ISETP.GT.U32.AND P1, PT, R5, R0, PT ;  /* 0x000000000500720c */ /* 0x000fda0003f24070 */
[----:B------:R-:W-:Y:S02]  /*0180*/  @!P1 IMAD.IADD R0, R0, 0x1, -R5 ;  /* 0x0000000100009824 */ /* 0x000fe400078e0a05 */
[----:B------:R-:W-:Y:S01]  /*0190*/  @!P1 VIADD R3, R3, 0x1 ;  /* 0x0000000103039836 */ /* 0x000fe20000000000 */
[----:B------:R-:W-:Y:S02]  /*01a0*/  ISETP.NE.AND P1, PT, R4, RZ, PT ;  /* 0x000000ff0400720c */ /* 0x000fe40003f25270 */
[----:B------:R-:W-:Y:S02]  /*01b0*/  ISETP.GE.U32.AND P0, PT, R0, R5, PT ;  /* 0x000000050000720c */ /* 0x000fe40003f06070 */
[----:B------:R-:W-:-:S04]  /*01c0*/  LOP3.LUT R0, R4, R9, RZ, 0x3c, !PT ;  /* 0x0000000904007212 */ /* 0x000fc800078e3cff */
[----:B------:R-:W-:-:S07]  /*01d0*/  ISETP.GE.AND P2, PT, R0, RZ, PT ;  /* 0x000000ff0000720c */ /* 0x000fce0003f46270 */
[----:B------:R-:W-:-:S06]  /*01e0*/  @P0 IADD3 R3, PT, PT, R3, 0x1, RZ ;  /* 0x0000000103030810 */ /* 0x000fcc0007ffe0ff */
[----:B------:R-:W-:Y:S01]  /*01f0*/  @!P2 IMAD.MOV R3, RZ, RZ, -R3 ;  /* 0x000000ffff03a224 */ /* 0x000fe200078e0a03 */
[----:B------:R-:W-:-:S04]  /*0200*/  @!P1 LOP3.LUT R3, RZ, R4, RZ, 0x33, !PT ;  /* 0x00000004ff039212 */ /* 0x000fc800078e33ff */
[----:B------:R-:W-:-:S13]  /*0210*/  ISETP.GE.AND P0, PT, R3, 0x1, PT ;  /* 0x000000010300780c */ /* 0x000fda0003f06270 */
[----:B------:R-:W-:Y:S05]  /*0220*/  @!P0 EXIT ;  /* 0x000000000000894d */ /* 0x000fea0003800000 */
[----:B------:R-:W0:Y:S01]  /*0230*/  S2R R0, SR_TID.X ;  /* 0x0000000000007919 */ /* 0x000e220000002100 */
[----:B------:R-:W1:Y:S01]  /*0240*/  LDCU.64 UR6, c[0x0][0x358] ;  /* 0x00006b00ff0677ac */ /* 0x000e620008000a00 */
[----:B------:R-:W-:Y:S01]  /*0250*/  BSSY.RECONVERGENT B0, `(.L_x_0) ;  /* 0x0000023000007945 */ /* 0x000fe20003800200 */
[----:B------:R-:W2:Y:S01]  /*0260*/  LDCU UR5, c[0x0][0x390] ;  /* 0x00007200ff0577ac */ /* 0x000ea20008000800 */
[----:B0-----:R-:W-:-:S04]  /*0270*/  IMAD R25, R3, R0, RZ ;  /* 0x0000000003197224 */ /* 0x001fc800078e02ff */
[----:B------:R-:W-:-:S05]  /*0280*/  IMAD.IADD R0, R3, 0x1, R25 ;  /* 0x0000000103007824 */ /* 0x000fca00078e0219 */
[----:B------:R-:W-:-:S04]  /*0290*/  VIADDMNMX R4, R25, 0x1, R0, !PT ;  /* 0x0000000119047846 */ /* 0x000fc80007800100 */
[C---:B------:R-:W-:Y:S01]  /*02a0*/  IADD3 R2, PT, PT, -R25.reuse, R4, RZ ;  /* 0x0000000419027210 */ /* 0x040fe20007ffe1ff */
[----:B------:R-:W-:-:S03]  /*02b0*/  IMAD.IADD R3, R25, 0x1, -R4 ;  /* 0x0000000119037824 */ /* 0x000fc600078e0a04 */
[----:B------:R-:W-:Y:S02]  /*02c0*/  LOP3.LUT P0, R12, R2, 0x3, RZ, 0xc0, !PT ;  /* 0x00000003020c7812 */ /* 0x000fe4000780c0ff */
[----:B------:R-:W-:-:S11]  /*02d0*/  ISETP.GT.U32.AND P2, PT, R3, -0x4, PT ;  /* 0xfffffffc0300780c */ /* 0x000fd60003f44070 */
[----:B-12---:R-:W-:Y:S05]  /*02e0*/  @!P0 BRA `(.L_x_1) ;  /* 0x0000000000648947 */ /* 0x006fea0003800000 */
[----:B------:R-:W0:Y:S01]  /*02f0*/  LDC.64 R4, c[0x0][0x380] ;  /* 0x0000e000ff047b82 */ /* 0x000e220000000a00 */
[C---:B------:R-:W-:Y:S02]  /*0300*/  IMAD R13, R25.reuse, R6, UR4 ;  /* 0x00000004190d7e24 */ /* 0x040fe4000f8e0206 */
[----:B------:R-:W-:Y:S01]  /*0310*/  IMAD.IADD R25, R25, 0x1, R12 ;  /* 0x0000000119197824 */ /* 0x000fe200078e020c */
[----:B------:R-:W-:-:S04]  /*0320*/  IADD3 R12, PT, PT, -R12, RZ, RZ ;  /* 0x000000ff0c0c7210 */ /* 0x000fc80007ffe1ff */
[----:B------:R-:W1:Y:S03]  /*0330*/  LDC.64 R2, c[0x0][0x388] ;  /* 0x0000e200ff027b82 */ /* 0x000e660000000a00 */
.L_x_2:
[----:B0-----:R-:W-:-:S06]  /*0340*/  IMAD.WIDE R6, R13, 0x8, R4 ;  /* 0x000000080d067825 */ /* 0x001fcc00078e0204 */
[----:B--2---:R-:W2:Y:S01]  /*0350*/  LDG.E.64.CONSTANT R6, desc[UR6][R6.64] ;  /* 0x0000000606067981 */ /* 0x004ea2000c1e9b00 */
[----:B------:R-:W-:Y:S01]  /*0360*/  IADD3 R12, PT, PT, R12, 0x1, RZ ;  /* 0x000000010c0c7810 */ /* 0x000fe20007ffe0ff */
[----:B--2---:R-:W-:-:S14]  /*0370*/  DSETP.GTU.AND P1, PT, R6, -1, PT ;  /* 0xbff000000600742a */ /* 0x004fdc0003f2c000 */
[----:B------:R-:W-:Y:S01]  /*0380*/  @P1 IMAD.MOV.U32 R8, RZ, RZ, 0x55555555 ;  /* 0x55555555ff081424 */ /* 0x000fe200078e00ff */
[----:B------:R-:W-:Y:S01]  /*0390*/  @P1 DSETP.GE.AND P0, PT, R6, 1, PT ;  /* 0x3ff000000600142a */ /* 0x000fe20003f06000 */
[----:B------:R-:W-:-:S06]  /*03a0*/  @P1 IMAD.MOV.U32 R9, RZ, RZ, 0x3fd55555 ;  /* 0x3fd55555ff091424 */ /* 0x000fcc00078e00ff */
[----:B------:R-:W-:-:S08]  /*03b0*/  @P1 DMUL R8, R6, -R8 ;  /* 0x8000000806081228 */ /* 0x000fd00000000000 */
[----:B------:R-:W-:-:S08]  /*03c0*/  @P1 DMUL R8, R6, R8 ;  /* 0x0000000806081228 */ /* 0x000fd00000000000 */
[----:B------:R-:W-:Y:S01]  /*03d0*/  @P1 DFMA R10, R6, R8, R6 ;  /* 0x00000008060a122b */ /* 0x000fe20000000006 */
[----:B------:R-:W-:Y:S01]  /*03e0*/  MOV R8, 0x55555555 ;  /* 0x5555555500087802 */ /* 0x000fe20000000f00 */
[----:B------:R-:W-:Y:S02]  /*03f0*/  IMAD.MOV.U32 R9, RZ, RZ, -0x401aaaab ;  /* 0xbfe55555ff097424 */ /* 0x000fe400078e00ff */
[----:B------:R-:W-:-:S06]  /*0400*/  IMAD.U32 R6, RZ, RZ, UR5 ;  /* 0x00000005ff067e24 */ /* 0x000fcc000f8e00ff */
[----:B------:R-:W-:Y:S02]  /*0410*/  @P1 FSEL R8, R10, 1.46601546874880000000e+13, !P0 ;  /* 0x555555550a081808 */ /* 0x000fe40004000000 */
[----:B------:R-:W-:Y:S01]  /*0420*/  @P1 FSEL R9, R11, 1.7916666269302368164, !P0 ;  /* 0x3fe555550b091808 */ /* 0x000fe20004000000 */
[C---:B-1----:R-:W-:Y:S01]  /*0430*/  IMAD.WIDE R10, R13.reuse, 0x8, R2 ;  /* 0x000000080d0a7825 */ /* 0x042fe200078e0202 */
[----:B------:R-:W-:Y:S02]  /*0440*/  ISETP.NE.AND P0, PT, R12, RZ, PT ;  /* 0x000000ff0c00720c */ /* 0x000fe40003f05270 */
[----:B------:R-:W-:Y:S02]  /*0450*/  IADD3 R13, PT, PT, R13, R6, RZ ;  /* 0x000000060d0d7210 */ /* 0x000fe40007ffe0ff */
[----:B------:R2:W-:Y:S09]  /*0460*/  STG.E.64 desc[UR6][R10.64], R8 ;  /* 0x000000080a007986 */ /* 0x0005f2000c101b06 */
[----:B------:R-:W-:Y:S05]  /*0470*/  @P0 BRA `(.L_x_2) ;  /* 0xfffffffc00b00947 */ /* 0x000fea000383ffff */
.L_x_1:
[----:B------:R-:W-:Y:S05]  /*0480*/  BSYNC.RECONVERGENT B0 ;  /* 0x0000000000007941 */ /* 0x000fea0003800200 */
.L_x_0:
[----:B------:R-:W-:Y:S05]  /*0490*/  @P2 EXIT ;  /* 0x000000000000294d */ /* 0x000fea0003800000 */
[----:B------:R-:W0:Y:S01]  /*04a0*/  LDC R23, c[0x0][0x390] ;  /* 0x0000e400ff177b82 */ /* 0x000e220000000800 */
[----:B------:R-:W-:-:S07]  /*04b0*/  IMAD R21, R25, R6, UR4 ;  /* 0x0000000419157e24 */ /* 0x000fce000f8e0206 */
[----:B------:R-:W1:Y:S08]  /*04c0*/  LDC.64 R2, c[0x0][0x380] ;  /* 0x0000e000ff027b82 */ /* 0x000e700000000a00 */
[----:B------:R-:W3:Y:S02]  /*04d0*/  LDC.64 R4, c[0x0][0x388] ;  /* 0x0000e200ff047b82 */ /* 0x000ee40000000a00 */
.L_x_3:
[----:B-1--4-:R-:W-:-:S05]  /*04e0*/  IMAD.WIDE R16, R21, 0x8, R2 ;  /* 0x0000000815107825 */ /* 0x012fca00078e0202 */
[----:B------:R-:W4:Y:S01]  /*04f0*/  LDG.E.64.CONSTANT R14, desc[UR6][R16.64] ;  /* 0x00000006100e7981 */ /* 0x000f22000c1e9b00 */
[----:B0-----:R-:W-:-:S05]  /*0500*/  IMAD.WIDE R18, R23, 0x8, R16 ;  /* 0x0000000817127825 */ /* 0x001fca00078e0210 */
[----:B--2---:R-:W2:Y:S01]  /*0510*/  LDG.E.64.CONSTANT R8, desc[UR6][R18.64] ;  /* 0x0000000612087981 */ /* 0x004ea2000c1e9b00 */
[----:B------:R-:W-:-:S04]  /*0520*/  IMAD.WIDE R12, R23, 0x8, R18 ;  /* 0x00000008170c7825 */ /* 0x000fc800078e0212 */
[----:B------:R-:W-:Y:S02]  /*0530*/  IMAD.WIDE R10, R23, 0x8, R12 ;  /* 0x00000008170a7825 */ /* 0x000fe400078e020c */
[----:B------:R-:W5:Y:S04]  /*0540*/  LDG.E.64.CONSTANT R12, desc[UR6][R12.64] ;  /* 0x000000060c0c7981 */ /* 0x000f68000c1e9b00 */
[----:B------:R-:W3:Y:S01]  /*0550*/  LDG.E.64.CONSTANT R10, desc[UR6][R10.64] ;  /* 0x000000060a0a7981 */ /* 0x000ee2000c1e9b00 */
[----:B------:R-:W-:Y:S01]  /*0560*/  VIADD R25, R25, 0x4 ;  /* 0x0000000419197836 */ /* 0x000fe20000000000 */
[----:B----4-:R-:W-:Y:S02]  /*0570*/  DSETP.GTU.AND P4, PT, R14, -1, PT ;  /* 0xbff000000e00742a */ /* 0x010fe40003f8c000 */
[----:B--2---:R-:W-:-:S12]  /*0580*/  DSETP.GTU.AND P2, PT, R8, -1, PT ;  /* 0xbff000000800742a */ /* 0x004fd80003f4c000 */
[----:B------:R-:W-:Y:S01]  /*0590*/  @P4 IMAD.MOV.U32 R6, RZ, RZ, 0x55555555 ;  /* 0x55555555ff064424 */ /* 0x000fe200078e00ff */
[----:B------:R-:W-:Y:S01]  /*05a0*/  @P4 MOV R7, 0x3fd55555 ;  /* 0x3fd5555500074802 */ /* 0x000fe20000000f00 */
[----:B-----5:R-:W-:Y:S02]  /*05b0*/  DSETP.GTU.AND P1, PT, R12, -1, PT ;  /* 0xbff000000c00742a */ /* 0x020fe40003f2c000 */
[----:B------:R-:W-:Y:S02]  /*05c0*/  @P4 DSETP.GE.AND P3, PT, R14, 1, PT ;  /* 0x3ff000000e00442a */ /* 0x000fe40003f66000 */
[----:B---3--:R-:W-:Y:S01]  /*05d0*/  DSETP.GTU.AND P0, PT, R10, -1, PT ;  /* 0xbff000000a00742a */ /* 0x008fe20003f0c000 */
[----:B------:R-:W-:Y:S01]  /*05e0*/  @P2 IMAD.MOV.U32 R16, RZ, RZ, 0x55555555 ;  /* 0x55555555ff102424 */ /* 0x000fe200078e00ff */
[----:B------:R-:W-:Y:S01]  /*05f0*/  @P4 DMUL R6, R14, -R6 ;  /* 0x800000060e064228 */ /* 0x000fe20000000000 */
[----:B------:R-:W-:-:S06]  /*0600*/  @P2 MOV R17, 0x3fd55555 ;  /* 0x3fd5555500112802 */ /* 0x000fcc0000000f00 */
[----:B------:R-:W-:Y:S02]  /*0610*/  @P2 DMUL R16, R8, -R16 ;  /* 0x8000001008102228 */ /* 0x000fe40000000000 */
[----:B------:R-:W-:-:S03]  /*0620*/  @P4 DMUL R6, R14, R6 ;  /* 0x000000060e064228 */ /* 0x000fc60000000000 */
[----:B------:R-:W-:Y:S01]  /*0630*/  @P0 IMAD.MOV.U32 R18, RZ, RZ, 0x55555555 ;  /* 0x55555555ff120424 */ /* 0x000fe200078e00ff */
[----:B------:R-:W-:Y:S02]  /*0640*/  @P0 MOV R19, 0x3fd55555 ;  /* 0x3fd5555500130802 */ /* 0x000fe40000000f00 */
[----:B------:R-:W-:Y:S02]  /*0650*/  @P2 DMUL R16, R8, R16 ;  /* 0x0000001008102228 */ /* 0x000fe40000000000 */
[----:B------:R-:W-:Y:S01]  /*0660*/  @P4 DFMA R6, R14, R6, R14 ;  /* 0x000000060e06422b */ /* 0x000fe2000000000e */
[----:B------:R-:W-:Y:S01]  /*0670*/  @P1 IMAD.MOV.U32 R14, RZ, RZ, 0x55555555 ;  /* 0x55555555ff0e1424 */ /* 0x000fe200078e00ff */
[----:B------:R-:W-:Y:S01]  /*0680*/  @P1 MOV R15, 0x3fd55555 ;  /* 0x3fd55555000f1802 */ /* 0x000fe20000000f00 */
[----:B------:R-:W-:-:S03]  /*0690*/  @P0 DMUL R18, R10, -R18 ;  /* 0x800000120a120228 */ /* 0x000fc60000000000 */
[----:B------:R-:W-:Y:S02]  /*06a0*/  @P2 DFMA R16, R8, R16, R8 ;  /* 0x000000100810222b */ /* 0x000fe40000000008 */
[----:B------:R-:W-:Y:S02]  /*06b0*/  @P1 DMUL R14, R12, -R14 ;  /* 0x8000000e0c0e1228 */ /* 0x000fe40000000000 */
[----:B------:R-:W-:Y:S01]  /*06c0*/  @P4 FSEL R20, R6, 1.46601546874880000000e+13, !P3 ;  /* 0x5555555506144808 */ /* 0x000fe20005800000 */
[----:B------:R-:W-:Y:S01]  /*06d0*/  IMAD.MOV.U32 R6, RZ, RZ, 0x55555555 ;  /* 0x55555555ff067424 */ /* 0x000fe200078e00ff */
[----:B------:R-:W-:Y:S01]  /*06e0*/  @P4 FSEL R27, R7, 1.7916666269302368164, !P3 ;  /* 0x3fe55555071b4808 */ /* 0x000fe20005800000 */
[----:B------:R-:W-:Y:S01]  /*06f0*/  @P0 DMUL R18, R10, R18 ;  /* 0x000000120a120228 */ /* 0x000fe20000000000 */
[----:B------:R-:W-:Y:S01]  /*0700*/  MOV R7, 0xbfe55555 ;  /* 0xbfe5555500077802 */ /* 0x000fe20000000f00 */
[----:B------:R-:W-:Y:S01]  /*0710*/  @P4 IMAD.MOV.U32 R6, RZ, RZ, R20 ;  /* 0x000000ffff064224 */ /* 0x000fe200078e0014 */
[----:B------:R-:W-:Y:S01]  /*0720*/  @P4 MOV R7, R27 ;  /* 0x0000001b00074202 */ /* 0x000fe20000000f00 */
[----:B------:R-:W-:-:S02]  /*0730*/  @P1 DMUL R14, R12, R14 ;  /* 0x0000000e0c0e1228 */ /* 0x000fc40000000000 */
[----:B------:R-:W-:Y:S02]  /*0740*/  @P2 DSETP.GE.AND P3, PT, R8, 1, PT ;  /* 0x3ff000000800242a */ /* 0x000fe40003f66000 */
[----:B------:R-:W-:Y:S01]  /*0750*/  @P1 DSETP.GE.AND P4, PT, R12, 1, PT ;  /* 0x3ff000000c00142a */ /* 0x000fe20003f86000 */
[----:B------:R-:W-:Y:S01]  /*0760*/  IMAD.WIDE R8, R21, 0x8, R4 ;  /* 0x0000000815087825 */ /* 0x000fe200078e0204 */
[----:B------:R-:W-:Y:S01]  /*0770*/  @P0 DFMA R18, R10, R18, R10 ;  /* 0x000000120a12022b */ /* 0x000fe2000000000a */
[----:B------:R-:W-:Y:S01]  /*0780*/  LEA R21, R23, R21, 0x2 ;  /* 0x0000001517157211 */ /* 0x000fe200078e10ff */
[----:B------:R-:W-:Y:S01]  /*0790*/  @P1 DFMA R12, R12, R14, R12 ;  /* 0x0000000e0c0c122b */ /* 0x000fe2000000000c */
[----:B------:R-:W-:Y:S01]  /*07a0*/  @P2 FSEL R20, R16, 1.46601546874880000000e+13, !P3 ;  /* 0x5555555510142808 */ /* 0x000fe20005800000 */
[----:B------:R-:W-:Y:S01]  /*07b0*/  IMAD.MOV.U32 R14, RZ, RZ, 0x55555555 ;  /* 0x55555555ff0e7424 */ /* 0x000fe200078e00ff */
[----:B------:R-:W-:Y:S01]  /*07c0*/  @P2 FSEL R27, R17, 1.7916666269302368164, !P3 ;  /* 0x3fe55555111b2808 */ /* 0x000fe20005800000 */
[C---:B------:R-:W-:Y:S01]  /*07d0*/  IMAD.WIDE R16, R23.reuse, 0x8, R8 ;  /* 0x0000000817107825 */ /* 0x040fe200078e0208 */
[----:B------:R-:W-:Y:S01]  /*07e0*/  @P0 DSETP.GE.AND P3, PT, R10, 1, PT ;  /* 0x3ff000000a00042a */ /* 0x000fe20003f66000 */
[----:B------:R-:W-:Y:S01]  /*07f0*/  MOV R15, 0xbfe55555 ;  /* 0xbfe55555000f7802 */ /* 0x000fe20000000f00 */
[----:B------:R4:W-:Y:S01]  /*0800*/  STG.E.64 desc[UR6][R8.64], R6 ;  /* 0x0000000608007986 */ /* 0x0009e2000c101b06 */
[----:B------:R-:W-:Y:S01]  /*0810*/  @P2 IMAD.MOV.U32 R14, RZ, RZ, R20 ;  /* 0x000000ffff0e2224 */ /* 0x000fe200078e0014 */
[----:B------:R-:W-:Y:S01]  /*0820*/  @P2 MOV R15, R27 ;  /* 0x0000001b000f2202 */ /* 0x000fe20000000f00 */
[----:B------:R-:W-:Y:S01]  /*0830*/  IMAD.WIDE R10, R23, 0x8, R16 ;  /* 0x00000008170a7825 */ /* 0x000fe200078e0210 */
[----:B------:R-:W-:-:S03]  /*0840*/  @P1 FSEL R24, R13, 1.7916666269302368164, !P4 ;  /* 0x3fe555550d181808 */ /* 0x000fc60006000000 */
[----:B------:R-:W-:Y:S01]  /*0850*/  HFMA2 R13, -RZ, RZ, -1.9736328125, 85.3125 ;  /* 0xbfe55555ff0d7431 */ /* 0x000fe200000001ff */
[----:B------:R-:W-:Y:S01]  /*0860*/  @P1 FSEL R22, R12, 1.46601546874880000000e+13, !P4 ;  /* 0x555555550c161808 */ /* 0x000fe20006000000 */
[----:B------:R-:W-:Y:S01]  /*0870*/  IMAD.MOV.U32 R12, RZ, RZ, 0x55555555 ;  /* 0x55555555ff0c7424 */ /* 0x000fe200078e00ff */
[----:B------:R-:W-:Y:S01]  /*0880*/  @P0 FSEL R20, R18, 1.46601546874880000000e+13, !P3 ;  /* 0x5555555512140808 */ /* 0x000fe20005800000 */
[----:B------:R-:W-:Y:S01]  /*0890*/  IMAD.MOV.U32 R18, RZ, RZ, 0x55555555 ;  /* 0x55555555ff127424 */ /* 0x000fe200078e00ff */
[----:B------:R-:W-:Y:S01]  /*08a0*/  @P0 FSEL R29, R19, 1.7916666269302368164, !P3 ;  /* 0x3fe55555131d0808 */ /* 0x000fe20005800000 */
[----:B------:R-:W-:Y:S01]  /*08b0*/  @P1 IMAD.MOV.U32 R12, RZ, RZ, R22 ;  /* 0x000000ffff0c1224 */ /* 0x000fe200078e0016 */
[----:B------:R-:W-:Y:S01]  /*08c0*/  MOV R19, 0xbfe55555 ;  /* 0xbfe5555500137802 */ /* 0x000fe20000000f00 */
[----:B------:R-:W-:Y:S01]  /*08d0*/  IMAD.WIDE R26, R23, 0x8, R10 ;  /* 0x00000008171a7825 */ /* 0x000fe200078e020a */
[----:B------:R-:W-:Y:S01]  /*08e0*/  @P1 MOV R13, R24 ;  /* 0x00000018000d1202 */ /* 0x000fe20000000f00 */
[----:B------:R4:W-:Y:S01]  /*08f0*/  STG.E.64 desc[UR6][R16.64], R14 ;  /* 0x0000000e10007986 */ /* 0x0009e2000c101b06 */
[----:B------:R-:W-:Y:S01]  /*0900*/  @P0 MOV R19, R29 ;  /* 0x0000001d00130202 */ /* 0x000fe20000000f00 */
[----:B------:R-:W-:Y:S01]  /*0910*/  @P0 IMAD.MOV.U32 R18, RZ, RZ, R20 ;  /* 0x000000ffff120224 */ /* 0x000fe200078e0014 */
[----:B------:R-:W-:Y:S01]  /*0920*/  ISETP.GE.AND P0, PT, R25, R0, PT ;  /* 0x000000001900720c */ /* 0x000fe20003f06270 */
[----:B------:R4:W-:Y:S04]  /*0930*/  STG.E.64 desc[UR6][R10.64], R12 ;  /* 0x0000000c0a007986 */ /* 0x0009e8000c101b06 */
[----:B------:R4:W-:Y:S08]  /*0940*/  STG.E.64 desc[UR6][R26.64], R18 ;  /* 0x000000121a007986 */ /* 0x0009f0000c101b06 */
[----:B------:R-:W-:Y:S05]  /*0950*/  @!P0 BRA `(.L_x_3) ;  /* 0xfffffff800e08947 */ /* 0x000fea000383ffff */
[----:B------:R-:W-:Y:S05]  /*0960*/  EXIT ;  /* 0x000000000000794d */ /* 0x000fea0003800000 */
.L_x_4:
[----:B------:R-:W-:-:S00]  /*0970*/  BRA `(.L_x_4) ;  /* 0xfffffffc00fc7947 */ /* 0x000fc0000383ffff */
[----:B------:R-:W-:-:S00]  /*0980*/  NOP ;  /* 0x0000000000007918 */ /* 0x000fc00000000000 */
[----:B------:R-:W-:-:S00]  /*0990*/  NOP ;  /* 0x0000000000007918 */ /* 0x000fc00000000000 */
[----:B------:R-:W-:-:S00]  /*09a0*/  NOP ;  /* 0x0000000000007918 */ /* 0x000fc00000000000 */
[----:B------:R-:W-:-:S00]  /*09b0*/  NOP ;  /* 0x0000000000007918 */ /* 0x000fc00000000000 */
[----:B------:R-:W-:-:S00]  /*09c0*/  NOP ;  /* 0x0000000000007918 */ /* 0x000fc00000000000 */
[----:B------:R-:W-:-:S00]  /*09d0*/  NOP ;  /* 0x0000000000007918 */ /* 0x000fc00000000000 */
[----:B------:R-:W-:-:S00]  /*09e0*/  NOP ;  /* 0x0000000000007918 */ /* 0x000fc00000000000 */
[----:B------:R-:W-:-:S00]  /*09f0*/  NOP ;  /* 0x0000000000007918 */ /* 0x000fc00000000000 */
.L_x_5:


//--------------------- .nv.shared.reserved.0     --------------------------
	.section	.nv.shared.reserved.0,"aw",@nobits
	.weak		__nv_reservedSMEM_offset_0_alias
	.size		__nv_reservedSMEM_offset_0_alias, 0, 64
	.other		__nv_reservedSMEM_offset_0_alias,@"STO_CUDA_RESERVED_SHARED STV_DEFAULT"
__nv_reservedSMEM_offset_0_alias:
	.zero		0
	.zero		64


//--------------------- .nv.constant0.limiter_kernel --------------------------
	.section	.nv.constant0.limiter_kernel,"a",@progbits
	.sectionflags	@""
	.align	4
.nv.constant0.limiter_kernel:
	.zero		960


//--------------------- SYMBOLS --------------------------

	.type		.nv.reservedSmem.offset0,@object
	.size		.nv.reservedSmem.offset0,0x4
